//
// Generated by NVIDIA NVVM Compiler
//
// Compiler Build ID: CL-36424714
// Cuda compilation tools, release 13.0, V13.0.88
// Based on NVVM 20.0.0
//

.version 9.0
.target sm_100
.address_size 64

	// .globl	_Z22Brent_Kung_scan_kernelPfS_j
// _ZZ22Brent_Kung_scan_kernelPfS_jE2XY has been demoted

.visible .entry _Z22Brent_Kung_scan_kernelPfS_j(
	.param .u64 .ptr .align 1 _Z22Brent_Kung_scan_kernelPfS_j_param_0,
	.param .u64 .ptr .align 1 _Z22Brent_Kung_scan_kernelPfS_j_param_1,
	.param .u32 _Z22Brent_Kung_scan_kernelPfS_j_param_2
)
{
	.reg .pred 	%p<10>;
	.reg .b32 	%r<32>;
	.reg .b32 	%f<17>;
	.reg .b64 	%rd<13>;
	// demoted variable
	.shared .align 4 .b8 _ZZ22Brent_Kung_scan_kernelPfS_jE2XY[64];
	ld.param.u64 	%rd3, [_Z22Brent_Kung_scan_kernelPfS_j_param_0];
	ld.param.u64 	%rd4, [_Z22Brent_Kung_scan_kernelPfS_j_param_1];
	ld.param.u32 	%r11, [_Z22Brent_Kung_scan_kernelPfS_j_param_2];
	cvta.to.global.u64 	%rd1, %rd4;
	cvta.to.global.u64 	%rd2, %rd3;
	mov.u32 	%r12, %ctaid.x;
	mov.u32 	%r1, %ntid.x;
	mul.lo.s32 	%r13, %r1, %r12;
	shl.b32 	%r14, %r13, 1;
	mov.u32 	%r2, %tid.x;
	add.s32 	%r3, %r14, %r2;
	setp.ge.u32 	%p1, %r3, %r11;
	shl.b32 	%r15, %r2, 2;
	mov.u32 	%r16, _ZZ22Brent_Kung_scan_kernelPfS_jE2XY;
	add.s32 	%r4, %r16, %r15;
	@%p1 bra 	$L__BB0_2;
	mul.wide.u32 	%rd5, %r3, 4;
	add.s64 	%rd6, %rd2, %rd5;
	ld.global.f32 	%f1, [%rd6];
	st.shared.f32 	[%r4], %f1;
	bra.uni 	$L__BB0_3;
$L__BB0_2:
	mov.b32 	%r17, 0;
	st.shared.u32 	[%r4], %r17;
$L__BB0_3:
	add.s32 	%r5, %r3, %r1;
	setp.ge.u32 	%p2, %r5, %r11;
	shl.b32 	%r18, %r1, 2;
	add.s32 	%r6, %r4, %r18;
	@%p2 bra 	$L__BB0_5;
	mul.wide.u32 	%rd7, %r5, 4;
	add.s64 	%rd8, %rd2, %rd7;
	ld.global.f32 	%f2, [%rd8];
	st.shared.f32 	[%r6], %f2;
	bra.uni 	$L__BB0_6;
$L__BB0_5:
	mov.b32 	%r19, 0;
	st.shared.u32 	[%r6], %r19;
$L__BB0_6:
	bar.sync 	0;
	add.s32 	%r7, %r2, 1;
	mov.b32 	%r31, 1;
$L__BB0_7:
	bar.sync 	0;
	mul.lo.s32 	%r9, %r31, %r7;
	setp.gt.u32 	%p3, %r9, 8;
	@%p3 bra 	$L__BB0_9;
	shl.b32 	%r21, %r9, 1;
	sub.s32 	%r22, %r21, %r31;
	shl.b32 	%r23, %r22, 2;
	add.s32 	%r25, %r16, %r23;
	ld.shared.f32 	%f3, [%r25+-4];
	shl.b32 	%r26, %r31, 2;
	add.s32 	%r27, %r25, %r26;
	ld.shared.f32 	%f4, [%r27+-4];
	add.f32 	%f5, %f3, %f4;
	st.shared.f32 	[%r27+-4], %f5;
$L__BB0_9:
	shl.b32 	%r31, %r31, 1;
	setp.le.u32 	%p4, %r31, %r1;
	@%p4 bra 	$L__BB0_7;
	bar.sync 	0;
	setp.ne.s32 	%p5, %r2, 0;
	@%p5 bra 	$L__BB0_12;
	ld.shared.f32 	%f6, [_ZZ22Brent_Kung_scan_kernelPfS_jE2XY+28];
	ld.shared.f32 	%f7, [_ZZ22Brent_Kung_scan_kernelPfS_jE2XY+44];
	add.f32 	%f8, %f6, %f7;
	st.shared.f32 	[_ZZ22Brent_Kung_scan_kernelPfS_jE2XY+44], %f8;
$L__BB0_12:
	bar.sync 	0;
	setp.gt.u32 	%p6, %r2, 2;
	@%p6 bra 	$L__BB0_14;
	mad.lo.s32 	%r28, %r2, 12, %r4;
	ld.shared.f32 	%f9, [%r28+12];
	ld.shared.f32 	%f10, [%r28+20];
	add.f32 	%f11, %f9, %f10;
	st.shared.f32 	[%r28+20], %f11;
$L__BB0_14:
	bar.sync 	0;
	setp.gt.u32 	%p7, %r2, 6;
	@%p7 bra 	$L__BB0_16;
	add.s32 	%r30, %r4, %r15;
	ld.shared.f32 	%f12, [%r30+4];
	ld.shared.f32 	%f13, [%r30+8];
	add.f32 	%f14, %f12, %f13;
	st.shared.f32 	[%r30+8], %f14;
$L__BB0_16:
	setp.ge.u32 	%p8, %r3, %r11;
	bar.sync 	0;
	@%p8 bra 	$L__BB0_18;
	ld.shared.f32 	%f15, [%r4];
	mul.wide.u32 	%rd9, %r3, 4;
	add.s64 	%rd10, %rd1, %rd9;
	st.global.f32 	[%rd10], %f15;
$L__BB0_18:
	setp.ge.u32 	%p9, %r5, %r11;
	@%p9 bra 	$L__BB0_20;
	ld.shared.f32 	%f16, [%r6];
	mul.wide.u32 	%rd11, %r5, 4;
	add.s64 	%rd12, %rd1, %rd11;
	st.global.f32 	[%rd12], %f16;
$L__BB0_20:
	ret;

}


// ===== COMPILED SASS (sm_100) =====

	.target	sm_100

	.elftype	@"ET_EXEC"


//--------------------- .note.nv.tkinfo           --------------------------
	.section	.note.nv.tkinfo,"",@"SHT_NOTE"
	.sectionflags	@"SHF_NOTE_NV_TKINFO"
	.tkinfo
        /*0018*/ 	.word	0x00000002
        /*0030*/ 	.string	""
        /*0030*/ 	.string	"ptxas"
        /*0030*/ 	.string	"Cuda compilation tools, release 13.0, V13.0.88"
        /*0030*/ 	.string	"Build cuda_13.0.r13.0/compiler.36424714_0"
        /*0030*/ 	.string	"-arch sm_100 -m 64 "



//--------------------- .note.nv.cuinfo           --------------------------
	.section	.note.nv.cuinfo,"",@"SHT_NOTE"
	.sectionflags	@"SHF_NOTE_NV_CUINFO"
        /*0018*/ 	.short	0x0002
        /*001a*/ 	.short	0x0064
        /*001c*/ 	.short	0x0082
	.zero		2


//--------------------- .nv.info                  --------------------------
	.section	.nv.info,"",@"SHT_CUDA_INFO"
	.align	4


	//----- nvinfo : EIATTR_REGCOUNT
	.align		4
        /*0000*/ 	.byte	0x04, 0x2f
        /*0002*/ 	.short	(.L_1 - .L_0)
	.align		4
.L_0:
        /*0004*/ 	.word	index@(_Z22Brent_Kung_scan_kernelPfS_j)
        /*0008*/ 	.word	0x00000010


	//----- nvinfo : EIATTR_FRAME_SIZE
	.align		4
.L_1:
        /*000c*/ 	.byte	0x04, 0x11
        /*000e*/ 	.short	(.L_3 - .L_2)
	.align		4
.L_2:
        /*0010*/ 	.word	index@(_Z22Brent_Kung_scan_kernelPfS_j)
        /*0014*/ 	.word	0x00000000


	//----- nvinfo : EIATTR_MIN_STACK_SIZE
	.align		4
.L_3:
        /*0018*/ 	.byte	0x04, 0x12
        /*001a*/ 	.short	(.L_5 - .L_4)
	.align		4
.L_4:
        /*001c*/ 	.word	index@(_Z22Brent_Kung_scan_kernelPfS_j)
        /*0020*/ 	.word	0x00000000
.L_5:


//--------------------- .nv.compat                --------------------------
	.section	.nv.compat,"",@"SHT_CUDA_COMPAT_INFO"
	.align	4
        /*0000*/ 	.byte	0x02, 0x09, 0x00, 0x00, 0x02, 0x02, 0x01, 0x00, 0x02, 0x05, 0x05, 0x00, 0x03, 0x07, 0x01, 0x01
        /*0010*/ 	.byte	0x02, 0x03, 0x00, 0x00, 0x02, 0x06, 0x01, 0x00, 0x04, 0x0b, 0x08, 0x00, 0x09, 0x00, 0x00, 0x00
        /*0020*/ 	.byte	0x00, 0x00, 0x00, 0x00


//--------------------- .nv.info._Z22Brent_Kung_scan_kernelPfS_j --------------------------
	.section	.nv.info._Z22Brent_Kung_scan_kernelPfS_j,"",@"SHT_CUDA_INFO"
	.sectionflags	@""
	.align	4


	//----- nvinfo : EIATTR_CUDA_API_VERSION
	.align		4
        /*0000*/ 	.byte	0x04, 0x37
        /*0002*/ 	.short	(.L_7 - .L_6)
.L_6:
        /*0004*/ 	.word	0x00000082


	//----- nvinfo : EIATTR_KPARAM_INFO
	.align		4
.L_7:
        /*0008*/ 	.byte	0x04, 0x17
        /*000a*/ 	.short	(.L_9 - .L_8)
.L_8:
        /*000c*/ 	.word	0x00000000
        /*0010*/ 	.short	0x0002
        /*0012*/ 	.short	0x0010
        /*0014*/ 	.byte	0x00, 0xf0, 0x11, 0x00


	//----- nvinfo : EIATTR_KPARAM_INFO
	.align		4
.L_9:
        /*0018*/ 	.byte	0x04, 0x17
        /*001a*/ 	.short	(.L_11 - .L_10)
.L_10:
        /*001c*/ 	.word	0x00000000
        /*0020*/ 	.short	0x0001
        /*0022*/ 	.short	0x0008
        /*0024*/ 	.byte	0x00, 0xf5, 0x21, 0x00


	//----- nvinfo : EIATTR_KPARAM_INFO
	.align		4
.L_11:
        /*0028*/ 	.byte	0x04, 0x17
        /*002a*/ 	.short	(.L_13 - .L_12)
.L_12:
        /*002c*/ 	.word	0x00000000
        /*0030*/ 	.short	0x0000
        /*0032*/ 	.short	0x0000
        /*0034*/ 	.byte	0x00, 0xf5, 0x21, 0x00


	//----- nvinfo : EIATTR_SPARSE_MMA_MASK
	.align		4
.L_13:
        /*0038*/ 	.byte	0x03, 0x50
        /*003a*/ 	.short	0x0000


	//----- nvinfo : EIATTR_MAXREG_COUNT
	.align		4
        /*003c*/ 	.byte	0x03, 0x1b
        /*003e*/ 	.short	0x00ff


	//----- nvinfo : EIATTR_NUM_BARRIERS
	.align		4
        /*0040*/ 	.byte	0x02, 0x4c
        /*0042*/ 	.byte	0x01
	.zero		1


	//----- nvinfo : EIATTR_MERCURY_ISA_VERSION
	.align		4
        /*0044*/ 	.byte	0x03, 0x5f
        /*0046*/ 	.short	0x0101


	//----- nvinfo : EIATTR_VRC_CTA_INIT_COUNT
	.align		4
        /*0048*/ 	.byte	0x02, 0x4a
	.zero		1
	.zero		1


	//----- nvinfo : EIATTR_EXIT_INSTR_OFFSETS
	.align		4
        /*004c*/ 	.byte	0x04, 0x1c
        /*004e*/ 	.short	(.L_15 - .L_14)


	//   ....[0]....
.L_14:
        /*0050*/ 	.word	0x00000490


	//   ....[1]....
        /*0054*/ 	.word	0x000004e0


	//----- nvinfo : EIATTR_CBANK_PARAM_SIZE
	.align		4
.L_15:
        /*0058*/ 	.byte	0x03, 0x19
        /*005a*/ 	.short	0x0014


	//----- nvinfo : EIATTR_PARAM_CBANK
	.align		4
        /*005c*/ 	.byte	0x04, 0x0a
        /*005e*/ 	.short	(.L_17 - .L_16)
	.align		4
.L_16:
        /*0060*/ 	.word	index@(.nv.constant0._Z22Brent_Kung_scan_kernelPfS_j)
        /*0064*/ 	.short	0x0380
        /*0066*/ 	.short	0x0014


	//----- nvinfo : EIATTR_SW_WAR
	.align		4
.L_17:
        /*0068*/ 	.byte	0x04, 0x36
        /*006a*/ 	.short	(.L_19 - .L_18)
.L_18:
        /*006c*/ 	.word	0x00000008
.L_19:


//--------------------- .nv.callgraph             --------------------------
	.section	.nv.callgraph,"",@"SHT_CUDA_CALLGRAPH"
	.align	4
	.sectionentsize	8
	.align		4
        /*0000*/ 	.word	0x00000000
	.align		4
        /*0004*/ 	.word	0xffffffff
	.align		4
        /*0008*/ 	.word	0x00000000
	.align		4
        /*000c*/ 	.word	0xfffffffe
	.align		4
        /*0010*/ 	.word	0x00000000
	.align		4
        /*0014*/ 	.word	0xfffffffd
	.align		4
        /*0018*/ 	.word	0x00000000
	.align		4
        /*001c*/ 	.word	0xfffffffc


//--------------------- .text._Z22Brent_Kung_scan_kernelPfS_j --------------------------
	.section	.text._Z22Brent_Kung_scan_kernelPfS_j,"ax",@progbits
	.align	128
        .global         _Z22Brent_Kung_scan_kernelPfS_j
        .type           _Z22Brent_Kung_scan_kernelPfS_j,@function
        .size           _Z22Brent_Kung_scan_kernelPfS_j,(.L_x_2 - _Z22Brent_Kung_scan_kernelPfS_j)
        .other          _Z22Brent_Kung_scan_kernelPfS_j,@"STO_CUDA_ENTRY STV_DEFAULT"
_Z22Brent_Kung_scan_kernelPfS_j:
.text._Z22Brent_Kung_scan_kernelPfS_j:
[----:B------:R-:W-:Y:S01]  /*0000*/  LDC R1, c[0x0][0x37c] ;  /* 0x0000df00ff017b82 */ /* 0x000fe20000000800 */
[----:B------:R-:W0:Y:S07]  /*0010*/  S2R R3, SR_TID.X ;  /* 0x0000000000037919 */ /* 0x000e2e0000002100 */
[----:B------:R-:W1:Y:S01]  /*0020*/  S2UR UR4, SR_CTAID.X ;  /* 0x00000000000479c3 */ /* 0x000e620000002500 */
[----:B------:R-:W2:Y:S01]  /*0030*/  LDCU UR5, c[0x0][0x390] ;  /* 0x00007200ff0577ac */ /* 0x000ea20008000800 */
[----:B------:R-:W3:Y:S06]  /*0040*/  LDCU.64 UR6, c[0x0][0x358] ;  /* 0x00006b00ff0677ac */ /* 0x000eec0008000a00 */
[----:B------:R-:W1:Y:S02]  /*0050*/  LDC R13, c[0x0][0x360] ;  /* 0x0000d800ff0d7b82 */ /* 0x000e640000000800 */
[----:B-1----:R-:W-:-:S04]  /*0060*/  IMAD R2, R13, UR4, RZ ;  /* 0x000000040d027c24 */ /* 0x002fc8000f8e02ff */
[----:B0-----:R-:W-:-:S05]  /*0070*/  IMAD R2, R2, 0x2, R3 ;  /* 0x0000000202027824 */ /* 0x001fca00078e0203 */
[C---:B------:R-:W-:Y:S02]  /*0080*/  IADD3 R0, PT, PT, R2.reuse, R13, RZ ;  /* 0x0000000d02007210 */ /* 0x040fe40007ffe0ff */
[----:B--2---:R-:W-:Y:S02]  /*0090*/  ISETP.GE.U32.AND P0, PT, R2, UR5, PT ;  /* 0x0000000502007c0c */ /* 0x004fe4000bf06070 */
[----:B------:R-:W-:-:S11]  /*00a0*/  ISETP.GE.U32.AND P1, PT, R0, UR5, PT ;  /* 0x0000000500007c0c */ /* 0x000fd6000bf26070 */
[----:B------:R-:W0:Y:S08]  /*00b0*/  @!P0 LDC.64 R8, c[0x0][0x380] ;  /* 0x0000e000ff088b82 */ /* 0x000e300000000a00 */
[----:B------:R-:W1:Y:S01]  /*00c0*/  @!P1 LDC.64 R10, c[0x0][0x380] ;  /* 0x0000e000ff0a9b82 */ /* 0x000e620000000a00 */
[----:B0-----:R-:W-:-:S06]  /*00d0*/  @!P0 IMAD.WIDE.U32 R8, R2, 0x4, R8 ;  /* 0x0000000402088825 */ /* 0x001fcc00078e0008 */
[----:B---3--:R0:W2:Y:S01]  /*00e0*/  @!P0 LDG.E R9, desc[UR6][R8.64] ;  /* 0x0000000608098981 */ /* 0x0080a2000c1e1900 */
[----:B-1----:R-:W-:-:S06]  /*00f0*/  @!P1 IMAD.WIDE.U32 R10, R0, 0x4, R10 ;  /* 0x00000004000a9825 */ /* 0x002fcc00078e000a */
[----:B------:R-:W3:Y:S01]  /*0100*/  @!P1 LDG.E R11, desc[UR6][R10.64] ;  /* 0x000000060a0b9981 */ /* 0x000ee2000c1e1900 */
[----:B------:R-:W1:Y:S01]  /*0110*/  S2UR UR5, SR_CgaCtaId ;  /* 0x00000000000579c3 */ /* 0x000e620000008800 */
[----:B------:R-:W-:Y:S02]  /*0120*/  UMOV UR4, 0x400 ;  /* 0x0000040000047882 */ /* 0x000fe40000000000 */
[----:B-1----:R-:W-:-:S06]  /*0130*/  ULEA UR4, UR5, UR4, 0x18 ;  /* 0x0000000405047291 */ /* 0x002fcc000f8ec0ff */
[----:B------:R-:W-:-:S05]  /*0140*/  LEA R6, R3, UR4, 0x2 ;  /* 0x0000000403067c11 */ /* 0x000fca000f8e10ff */
[----:B------:R-:W-:Y:S02]  /*0150*/  IMAD R4, R13, 0x4, R6 ;  /* 0x000000040d047824 */ /* 0x000fe400078e0206 */
[----:B0-----:R-:W-:Y:S02]  /*0160*/  HFMA2 R8, -RZ, RZ, 0, 5.9604644775390625e-08 ;  /* 0x00000001ff087431 */ /* 0x001fe400000001ff */
[----:B------:R-:W-:Y:S01]  /*0170*/  VIADD R5, R3, 0x1 ;  /* 0x0000000103057836 */ /* 0x000fe20000000000 */
[----:B--2---:R0:W-:Y:S04]  /*0180*/  @!P0 STS [R6], R9 ;  /* 0x0000000906008388 */ /* 0x0041e80000000800 */
[----:B------:R0:W-:Y:S04]  /*0190*/  @P0 STS [R6], RZ ;  /* 0x000000ff06000388 */ /* 0x0001e80000000800 */
[----:B---3--:R0:W-:Y:S04]  /*01a0*/  @!P1 STS [R4], R11 ;  /* 0x0000000b04009388 */ /* 0x0081e80000000800 */
[----:B------:R0:W-:Y:S01]  /*01b0*/  @P1 STS [R4], RZ ;  /* 0x000000ff04001388 */ /* 0x0001e20000000800 */
[----:B------:R-:W-:Y:S06]  /*01c0*/  BAR.SYNC.DEFER_BLOCKING 0x0 ;  /* 0x0000000000007b1d */ /* 0x000fec0000010000 */
.L_x_0:
[----:B------:R-:W-:Y:S01]  /*01d0*/  IMAD R7, R5, R8, RZ ;  /* 0x0000000805077224 */ /* 0x000fe200078e02ff */
[----:B------:R-:W-:Y:S04]  /*01e0*/  BAR.SYNC.DEFER_BLOCKING 0x0 ;  /* 0x0000000000007b1d */ /* 0x000fe80000010000 */
[----:B------:R-:W-:-:S13]  /*01f0*/  ISETP.GT.U32.AND P0, PT, R7, 0x8, PT ;  /* 0x000000080700780c */ /* 0x000fda0003f04070 */
[----:B------:R-:W-:-:S04]  /*0200*/  @!P0 LEA R7, R7, -R8, 0x1 ;  /* 0x8000000807078211 */ /* 0x000fc800078e08ff */
[----:B------:R-:W-:-:S05]  /*0210*/  @!P0 LEA R7, R7, UR4, 0x2 ;  /* 0x0000000407078c11 */ /* 0x000fca000f8e10ff */
[C---:B0-----:R-:W-:Y:S01]  /*0220*/  @!P0 IMAD R9, R8.reuse, 0x4, R7 ;  /* 0x0000000408098824 */ /* 0x041fe200078e0207 */
[----:B------:R-:W-:Y:S01]  /*0230*/  SHF.L.U32 R8, R8, 0x1, RZ ;  /* 0x0000000108087819 */ /* 0x000fe200000006ff */
[----:B------:R-:W-:Y:S04]  /*0240*/  @!P0 LDS R7, [R7+-0x4] ;  /* 0xfffffc0007078984 */ /* 0x000fe80000000800 */
[----:B------:R-:W0:Y:S02]  /*0250*/  @!P0 LDS R10, [R9+-0x4] ;  /* 0xfffffc00090a8984 */ /* 0x000e240000000800 */
[----:B0-----:R-:W-:-:S05]  /*0260*/  @!P0 FADD R10, R7, R10 ;  /* 0x0000000a070a8221 */ /* 0x001fca0000000000 */
[----:B------:R1:W-:Y:S01]  /*0270*/  @!P0 STS [R9+-0x4], R10 ;  /* 0xfffffc0a09008388 */ /* 0x0003e20000000800 */
[----:B------:R-:W-:-:S13]  /*0280*/  ISETP.GT.U32.AND P0, PT, R8, R13, PT ;  /* 0x0000000d0800720c */ /* 0x000fda0003f04070 */
[----:B-1----:R-:W-:Y:S05]  /*0290*/  @!P0 BRA `(.L_x_0) ;  /* 0xfffffffc00cc8947 */ /* 0x002fea000383ffff */
[----:B------:R-:W-:Y:S01]  /*02a0*/  BAR.SYNC.DEFER_BLOCKING 0x0 ;  /* 0x0000000000007b1d */ /* 0x000fe20000010000 */
[C---:B------:R-:W-:Y:S02]  /*02b0*/  ISETP.NE.AND P0, PT, R3.reuse, RZ, PT ;  /* 0x000000ff0300720c */ /* 0x040fe40003f05270 */
[----:B------:R-:W-:-:S03]  /*02c0*/  ISETP.GT.U32.AND P1, PT, R3, 0x2, PT ;  /* 0x000000020300780c */ /* 0x000fc60003f24070 */
[----:B------:R-:W0:Y:S08]  /*02d0*/  LDCU UR4, c[0x0][0x390] ;  /* 0x00007200ff0477ac */ /* 0x000e300008000800 */
[----:B------:R-:W1:Y:S01]  /*02e0*/  @!P0 S2R R8, SR_CgaCtaId ;  /* 0x0000000000088919 */ /* 0x000e620000008800 */
[----:B------:R-:W-:Y:S01]  /*02f0*/  @!P0 MOV R5, 0x400 ;  /* 0x0000040000058802 */ /* 0x000fe20000000f00 */
[----:B------:R-:W-:-:S03]  /*0300*/  @!P1 IMAD R7, R3, 0xc, R6 ;  /* 0x0000000c03079824 */ /* 0x000fc600078e0206 */
[----:B-1----:R-:W-:-:S05]  /*0310*/  @!P0 LEA R12, R8, R5, 0x18 ;  /* 0x00000005080c8211 */ /* 0x002fca00078ec0ff */
[----:B------:R-:W-:Y:S04]  /*0320*/  @!P0 LDS R5, [R12+0x1c] ;  /* 0x00001c000c058984 */ /* 0x000fe80000000800 */
[----:B------:R-:W1:Y:S02]  /*0330*/  @!P0 LDS R8, [R12+0x2c] ;  /* 0x00002c000c088984 */ /* 0x000e640000000800 */
[----:B-1----:R-:W-:-:S05]  /*0340*/  @!P0 FADD R5, R5, R8 ;  /* 0x0000000805058221 */ /* 0x002fca0000000000 */
[----:B------:R-:W-:Y:S01]  /*0350*/  @!P0 STS [R12+0x2c], R5 ;  /* 0x00002c050c008388 */ /* 0x000fe20000000800 */
[----:B------:R-:W-:Y:S01]  /*0360*/  BAR.SYNC.DEFER_BLOCKING 0x0 ;  /* 0x0000000000007b1d */ /* 0x000fe20000010000 */
[----:B------:R-:W-:-:S13]  /*0370*/  ISETP.GT.U32.AND P0, PT, R3, 0x6, PT ;  /* 0x000000060300780c */ /* 0x000fda0003f04070 */
[----:B------:R-:W-:Y:S01]  /*0380*/  @!P0 IMAD R11, R3, 0x4, R6 ;  /* 0x00000004030b8824 */ /* 0x000fe200078e0206 */
[----:B------:R-:W-:Y:S04]  /*0390*/  @!P1 LDS R8, [R7+0xc] ;  /* 0x00000c0007089984 */ /* 0x000fe80000000800 */
[----:B------:R-:W1:Y:S02]  /*03a0*/  @!P1 LDS R9, [R7+0x14] ;  /* 0x0000140007099984 */ /* 0x000e640000000800 */
[----:B-1----:R-:W-:-:S05]  /*03b0*/  @!P1 FADD R10, R8, R9 ;  /* 0x00000009080a9221 */ /* 0x002fca0000000000 */
[----:B------:R-:W-:Y:S01]  /*03c0*/  @!P1 STS [R7+0x14], R10 ;  /* 0x0000140a07009388 */ /* 0x000fe20000000800 */
[----:B------:R-:W-:Y:S01]  /*03d0*/  BAR.SYNC.DEFER_BLOCKING 0x0 ;  /* 0x0000000000007b1d */ /* 0x000fe20000010000 */
[----:B0-----:R-:W-:-:S05]  /*03e0*/  ISETP.GE.U32.AND P1, PT, R2, UR4, PT ;  /* 0x0000000402007c0c */ /* 0x001fca000bf26070 */
[----:B------:R-:W-:Y:S04]  /*03f0*/  @!P0 LDS R3, [R11+0x4] ;  /* 0x000004000b038984 */ /* 0x000fe80000000800 */
[----:B------:R-:W0:Y:S02]  /*0400*/  @!P0 LDS R8, [R11+0x8] ;  /* 0x000008000b088984 */ /* 0x000e240000000800 */
[----:B0-----:R-:W-:Y:S02]  /*0410*/  @!P0 FADD R12, R3, R8 ;  /* 0x00000008030c8221 */ /* 0x001fe40000000000 */
[----:B------:R-:W0:Y:S03]  /*0420*/  @!P1 LDC.64 R8, c[0x0][0x388] ;  /* 0x0000e200ff089b82 */ /* 0x000e260000000a00 */
[----:B------:R-:W-:Y:S05]  /*0430*/  @!P0 STS [R11+0x8], R12 ;  /* 0x0000080c0b008388 */ /* 0x000fea0000000800 */
[----:B------:R-:W-:Y:S01]  /*0440*/  BAR.SYNC.DEFER_BLOCKING 0x0 ;  /* 0x0000000000007b1d */ /* 0x000fe20000010000 */
[----:B------:R-:W-:Y:S01]  /*0450*/  ISETP.GE.U32.AND P0, PT, R0, UR4, PT ;  /* 0x0000000400007c0c */ /* 0x000fe2000bf06070 */
[----:B0-----:R-:W-:-:S04]  /*0460*/  @!P1 IMAD.WIDE.U32 R2, R2, 0x4, R8 ;  /* 0x0000000402029825 */ /* 0x001fc800078e0008 */
[----:B------:R-:W0:Y:S04]  /*0470*/  @!P1 LDS R5, [R6] ;  /* 0x0000000006059984 */ /* 0x000e280000000800 */
[----:B0-----:R0:W-:Y:S04]  /*0480*/  @!P1 STG.E desc[UR6][R2.64], R5 ;  /* 0x0000000502009986 */ /* 0x0011e8000c101906 */
[----:B------:R-:W-:Y:S05]  /*0490*/  @P0 EXIT ;  /* 0x000000000000094d */ /* 0x000fea0003800000 */
[----:B0-----:R-:W0:Y:S01]  /*04a0*/  LDS R5, [R4] ;  /* 0x0000000004057984 */ /* 0x001e220000000800 */
[----:B------:R-:W1:Y:S02]  /*04b0*/  LDC.64 R2, c[0x0][0x388] ;  /* 0x0000e200ff027b82 */ /* 0x000e640000000a00 */
[----:B-1----:R-:W-:-:S05]  /*04c0*/  IMAD.WIDE.U32 R2, R0, 0x4, R2 ;  /* 0x0000000400027825 */ /* 0x002fca00078e0002 */
[----:B0-----:R-:W-:Y:S01]  /*04d0*/  STG.E desc[UR6][R2.64], R5 ;  /* 0x0000000502007986 */ /* 0x001fe2000c101906 */
[----:B------:R-:W-:Y:S05]  /*04e0*/  EXIT ;  /* 0x000000000000794d */ /* 0x000fea0003800000 */
.L_x_1:
[----:B------:R-:W-:-:S00]  /*04f0*/  BRA `(.L_x_1) ;  /* 0xfffffffc00fc7947 */ /* 0x000fc0000383ffff */
[----:B------:R-:W-:-:S00]  /*0500*/  NOP ;  /* 0x0000000000007918 */ /* 0x000fc00000000000 */
[----:B------:R-:W-:-:S00]  /*0510*/  NOP ;  /* 0x0000000000007918 */ /* 0x000fc00000000000 */
[----:B------:R-:W-:-:S00]  /*0520*/  NOP ;  /* 0x0000000000007918 */ /* 0x000fc00000000000 */
[----:B------:R-:W-:-:S00]  /*0530*/  NOP ;  /* 0x0000000000007918 */ /* 0x000fc00000000000 */
[----:B------:R-:W-:-:S00]  /*0540*/  NOP ;  /* 0x0000000000007918 */ /* 0x000fc00000000000 */
[----:B------:R-:W-:-:S00]  /*0550*/  NOP ;  /* 0x0000000000007918 */ /* 0x000fc00000000000 */
[----:B------:R-:W-:-:S00]  /*0560*/  NOP ;  /* 0x0000000000007918 */ /* 0x000fc00000000000 */
[----:B------:R-:W-:-:S00]  /*0570*/  NOP ;  /* 0x0000000000007918 */ /* 0x000fc00000000000 */
.L_x_2:


//--------------------- .nv.shared._Z22Brent_Kung_scan_kernelPfS_j --------------------------
	.section	.nv.shared._Z22Brent_Kung_scan_kernelPfS_j,"aw",@nobits
	.sectionflags	@""
	.align	4
.nv.shared._Z22Brent_Kung_scan_kernelPfS_j:
	.zero		1088


//--------------------- .nv.shared.reserved.0     --------------------------
	.section	.nv.shared.reserved.0,"aw",@nobits
	.weak		__nv_reservedSMEM_offset_0_alias
	.size		__nv_reservedSMEM_offset_0_alias, 0, 64
	.other		__nv_reservedSMEM_offset_0_alias,@"STO_CUDA_RESERVED_SHARED STV_DEFAULT"
__nv_reservedSMEM_offset_0_alias:
	.zero		0
	.zero		64


//--------------------- .nv.constant0._Z22Brent_Kung_scan_kernelPfS_j --------------------------
	.section	.nv.constant0._Z22Brent_Kung_scan_kernelPfS_j,"a",@progbits
	.sectionflags	@""
	.align	4
.nv.constant0._Z22Brent_Kung_scan_kernelPfS_j:
	.zero		916


//--------------------- SYMBOLS --------------------------

	.type		.nv.reservedSmem.offset0,@object
	.size		.nv.reservedSmem.offset0,0x4
	.type		.nv.reservedSmem.cap,@object
	.size		.nv.reservedSmem.cap,0x4
